//
// Generated by NVIDIA NVVM Compiler
//
// Compiler Build ID: CL-36424714
// Cuda compilation tools, release 13.0, V13.0.88
// Based on NVVM 20.0.0
//

.version 9.0
.target sm_100
.address_size 64

	// .globl	_Z12mandelKernelffffPiiii

.visible .entry _Z12mandelKernelffffPiiii(
	.param .f32 _Z12mandelKernelffffPiiii_param_0,
	.param .f32 _Z12mandelKernelffffPiiii_param_1,
	.param .f32 _Z12mandelKernelffffPiiii_param_2,
	.param .f32 _Z12mandelKernelffffPiiii_param_3,
	.param .u64 .ptr .align 1 _Z12mandelKernelffffPiiii_param_4,
	.param .u32 _Z12mandelKernelffffPiiii_param_5,
	.param .u32 _Z12mandelKernelffffPiiii_param_6,
	.param .u32 _Z12mandelKernelffffPiiii_param_7
)
{
	.reg .pred 	%p<7>;
	.reg .b32 	%r<22>;
	.reg .b32 	%f<20>;
	.reg .b64 	%rd<5>;

	ld.param.f32 	%f9, [_Z12mandelKernelffffPiiii_param_0];
	ld.param.f32 	%f10, [_Z12mandelKernelffffPiiii_param_1];
	ld.param.f32 	%f11, [_Z12mandelKernelffffPiiii_param_2];
	ld.param.f32 	%f12, [_Z12mandelKernelffffPiiii_param_3];
	ld.param.u64 	%rd1, [_Z12mandelKernelffffPiiii_param_4];
	ld.param.u32 	%r6, [_Z12mandelKernelffffPiiii_param_5];
	ld.param.u32 	%r8, [_Z12mandelKernelffffPiiii_param_6];
	ld.param.u32 	%r7, [_Z12mandelKernelffffPiiii_param_7];
	mov.u32 	%r10, %ctaid.x;
	mov.u32 	%r11, %ntid.x;
	mov.u32 	%r12, %tid.x;
	mad.lo.s32 	%r1, %r10, %r11, %r12;
	mov.u32 	%r13, %ctaid.y;
	mov.u32 	%r14, %ntid.y;
	mov.u32 	%r15, %tid.y;
	mad.lo.s32 	%r16, %r13, %r14, %r15;
	setp.ge.s32 	%p1, %r1, %r6;
	setp.ge.s32 	%p2, %r16, %r8;
	or.pred  	%p3, %p1, %p2;
	@%p3 bra 	$L__BB0_6;
	cvt.rn.f32.s32 	%f13, %r1;
	fma.rn.f32 	%f1, %f9, %f13, %f11;
	cvt.rn.f32.u32 	%f14, %r16;
	fma.rn.f32 	%f2, %f10, %f14, %f12;
	setp.lt.s32 	%p4, %r7, 1;
	mov.b32 	%r21, 0;
	@%p4 bra 	$L__BB0_5;
	mov.b32 	%r20, 0;
	mov.f32 	%f18, %f2;
	mov.f32 	%f19, %f1;
$L__BB0_3:
	mul.f32 	%f5, %f19, %f19;
	mul.f32 	%f6, %f18, %f18;
	add.f32 	%f15, %f5, %f6;
	setp.gt.f32 	%p5, %f15, 0f40800000;
	mov.u32 	%r21, %r20;
	@%p5 bra 	$L__BB0_5;
	sub.f32 	%f16, %f5, %f6;
	add.f32 	%f17, %f19, %f19;
	add.f32 	%f19, %f1, %f16;
	fma.rn.f32 	%f18, %f17, %f18, %f2;
	add.s32 	%r20, %r20, 1;
	setp.ne.s32 	%p6, %r20, %r7;
	mov.u32 	%r21, %r7;
	@%p6 bra 	$L__BB0_3;
$L__BB0_5:
	mad.lo.s32 	%r19, %r6, %r16, %r1;
	cvta.to.global.u64 	%rd2, %rd1;
	mul.wide.s32 	%rd3, %r19, 4;
	add.s64 	%rd4, %rd2, %rd3;
	st.global.u32 	[%rd4], %r21;
$L__BB0_6:
	ret;

}


// ===== COMPILED SASS (sm_100) =====

	.target	sm_100

	.elftype	@"ET_EXEC"


//--------------------- .note.nv.tkinfo           --------------------------
	.section	.note.nv.tkinfo,"",@"SHT_NOTE"
	.sectionflags	@"SHF_NOTE_NV_TKINFO"
	.tkinfo
        /*0018*/ 	.word	0x00000002
        /*0030*/ 	.string	""
        /*0030*/ 	.string	"ptxas"
        /*0030*/ 	.string	"Cuda compilation tools, release 13.0, V13.0.88"
        /*0030*/ 	.string	"Build cuda_13.0.r13.0/compiler.36424714_0"
        /*0030*/ 	.string	"-arch sm_100 -m 64 "



//--------------------- .note.nv.cuinfo           --------------------------
	.section	.note.nv.cuinfo,"",@"SHT_NOTE"
	.sectionflags	@"SHF_NOTE_NV_CUINFO"
        /*0018*/ 	.short	0x0002
        /*001a*/ 	.short	0x0064
        /*001c*/ 	.short	0x0082
	.zero		2


//--------------------- .nv.info                  --------------------------
	.section	.nv.info,"",@"SHT_CUDA_INFO"
	.align	4


	//----- nvinfo : EIATTR_REGCOUNT
	.align		4
        /*0000*/ 	.byte	0x04, 0x2f
        /*0002*/ 	.short	(.L_1 - .L_0)
	.align		4
.L_0:
        /*0004*/ 	.word	index@(_Z12mandelKernelffffPiiii)
        /*0008*/ 	.word	0x00000010


	//----- nvinfo : EIATTR_FRAME_SIZE
	.align		4
.L_1:
        /*000c*/ 	.byte	0x04, 0x11
        /*000e*/ 	.short	(.L_3 - .L_2)
	.align		4
.L_2:
        /*0010*/ 	.word	index@(_Z12mandelKernelffffPiiii)
        /*0014*/ 	.word	0x00000000


	//----- nvinfo : EIATTR_MIN_STACK_SIZE
	.align		4
.L_3:
        /*0018*/ 	.byte	0x04, 0x12
        /*001a*/ 	.short	(.L_5 - .L_4)
	.align		4
.L_4:
        /*001c*/ 	.word	index@(_Z12mandelKernelffffPiiii)
        /*0020*/ 	.word	0x00000000
.L_5:


//--------------------- .nv.compat                --------------------------
	.section	.nv.compat,"",@"SHT_CUDA_COMPAT_INFO"
	.align	4
        /*0000*/ 	.byte	0x02, 0x09, 0x00, 0x00, 0x02, 0x02, 0x01, 0x00, 0x02, 0x05, 0x05, 0x00, 0x03, 0x07, 0x01, 0x01
        /*0010*/ 	.byte	0x02, 0x03, 0x00, 0x00, 0x02, 0x06, 0x01, 0x00, 0x04, 0x0b, 0x08, 0x00, 0x01, 0x00, 0x00, 0x00
        /*0020*/ 	.byte	0x00, 0x00, 0x00, 0x00


//--------------------- .nv.info._Z12mandelKernelffffPiiii --------------------------
	.section	.nv.info._Z12mandelKernelffffPiiii,"",@"SHT_CUDA_INFO"
	.sectionflags	@""
	.align	4


	//----- nvinfo : EIATTR_CUDA_API_VERSION
	.align		4
        /*0000*/ 	.byte	0x04, 0x37
        /*0002*/ 	.short	(.L_7 - .L_6)
.L_6:
        /*0004*/ 	.word	0x00000082


	//----- nvinfo : EIATTR_KPARAM_INFO
	.align		4
.L_7:
        /*0008*/ 	.byte	0x04, 0x17
        /*000a*/ 	.short	(.L_9 - .L_8)
.L_8:
        /*000c*/ 	.word	0x00000000
        /*0010*/ 	.short	0x0007
        /*0012*/ 	.short	0x0020
        /*0014*/ 	.byte	0x00, 0xf0, 0x11, 0x00


	//----- nvinfo : EIATTR_KPARAM_INFO
	.align		4
.L_9:
        /*0018*/ 	.byte	0x04, 0x17
        /*001a*/ 	.short	(.L_11 - .L_10)
.L_10:
        /*001c*/ 	.word	0x00000000
        /*0020*/ 	.short	0x0006
        /*0022*/ 	.short	0x001c
        /*0024*/ 	.byte	0x00, 0xf0, 0x11, 0x00


	//----- nvinfo : EIATTR_KPARAM_INFO
	.align		4
.L_11:
        /*0028*/ 	.byte	0x04, 0x17
        /*002a*/ 	.short	(.L_13 - .L_12)
.L_12:
        /*002c*/ 	.word	0x00000000
        /*0030*/ 	.short	0x0005
        /*0032*/ 	.short	0x0018
        /*0034*/ 	.byte	0x00, 0xf0, 0x11, 0x00


	//----- nvinfo : EIATTR_KPARAM_INFO
	.align		4
.L_13:
        /*0038*/ 	.byte	0x04, 0x17
        /*003a*/ 	.short	(.L_15 - .L_14)
.L_14:
        /*003c*/ 	.word	0x00000000
        /*0040*/ 	.short	0x0004
        /*0042*/ 	.short	0x0010
        /*0044*/ 	.byte	0x00, 0xf5, 0x21, 0x00


	//----- nvinfo : EIATTR_KPARAM_INFO
	.align		4
.L_15:
        /*0048*/ 	.byte	0x04, 0x17
        /*004a*/ 	.short	(.L_17 - .L_16)
.L_16:
        /*004c*/ 	.word	0x00000000
        /*0050*/ 	.short	0x0003
        /*0052*/ 	.short	0x000c
        /*0054*/ 	.byte	0x00, 0xf0, 0x11, 0x00


	//----- nvinfo : EIATTR_KPARAM_INFO
	.align		4
.L_17:
        /*0058*/ 	.byte	0x04, 0x17
        /*005a*/ 	.short	(.L_19 - .L_18)
.L_18:
        /*005c*/ 	.word	0x00000000
        /*0060*/ 	.short	0x0002
        /*0062*/ 	.short	0x0008
        /*0064*/ 	.byte	0x00, 0xf0, 0x11, 0x00


	//----- nvinfo : EIATTR_KPARAM_INFO
	.align		4
.L_19:
        /*0068*/ 	.byte	0x04, 0x17
        /*006a*/ 	.short	(.L_21 - .L_20)
.L_20:
        /*006c*/ 	.word	0x00000000
        /*0070*/ 	.short	0x0001
        /*0072*/ 	.short	0x0004
        /*0074*/ 	.byte	0x00, 0xf0, 0x11, 0x00


	//----- nvinfo : EIATTR_KPARAM_INFO
	.align		4
.L_21:
        /*0078*/ 	.byte	0x04, 0x17
        /*007a*/ 	.short	(.L_23 - .L_22)
.L_22:
        /*007c*/ 	.word	0x00000000
        /*0080*/ 	.short	0x0000
        /*0082*/ 	.short	0x0000
        /*0084*/ 	.byte	0x00, 0xf0, 0x11, 0x00


	//----- nvinfo : EIATTR_SPARSE_MMA_MASK
	.align		4
.L_23:
        /*0088*/ 	.byte	0x03, 0x50
        /*008a*/ 	.short	0x0000


	//----- nvinfo : EIATTR_MAXREG_COUNT
	.align		4
        /*008c*/ 	.byte	0x03, 0x1b
        /*008e*/ 	.short	0x00ff


	//----- nvinfo : EIATTR_MERCURY_ISA_VERSION
	.align		4
        /*0090*/ 	.byte	0x03, 0x5f
        /*0092*/ 	.short	0x0101


	//----- nvinfo : EIATTR_VRC_CTA_INIT_COUNT
	.align		4
        /*0094*/ 	.byte	0x02, 0x4a
	.zero		1
	.zero		1


	//----- nvinfo : EIATTR_EXIT_INSTR_OFFSETS
	.align		4
        /*0098*/ 	.byte	0x04, 0x1c
        /*009a*/ 	.short	(.L_25 - .L_24)


	//   ....[0]....
.L_24:
        /*009c*/ 	.word	0x000000c0


	//   ....[1]....
        /*00a0*/ 	.word	0x00000310


	//----- nvinfo : EIATTR_CRS_STACK_SIZE
	.align		4
.L_25:
        /*00a4*/ 	.byte	0x04, 0x1e
        /*00a6*/ 	.short	(.L_27 - .L_26)
.L_26:
        /*00a8*/ 	.word	0x00000000


	//----- nvinfo : EIATTR_CBANK_PARAM_SIZE
	.align		4
.L_27:
        /*00ac*/ 	.byte	0x03, 0x19
        /*00ae*/ 	.short	0x0024


	//----- nvinfo : EIATTR_PARAM_CBANK
	.align		4
        /*00b0*/ 	.byte	0x04, 0x0a
        /*00b2*/ 	.short	(.L_29 - .L_28)
	.align		4
.L_28:
        /*00b4*/ 	.word	index@(.nv.constant0._Z12mandelKernelffffPiiii)
        /*00b8*/ 	.short	0x0380
        /*00ba*/ 	.short	0x0024


	//----- nvinfo : EIATTR_SW_WAR
	.align		4
.L_29:
        /*00bc*/ 	.byte	0x04, 0x36
        /*00be*/ 	.short	(.L_31 - .L_30)
.L_30:
        /*00c0*/ 	.word	0x00000008
.L_31:


//--------------------- .nv.callgraph             --------------------------
	.section	.nv.callgraph,"",@"SHT_CUDA_CALLGRAPH"
	.align	4
	.sectionentsize	8
	.align		4
        /*0000*/ 	.word	0x00000000
	.align		4
        /*0004*/ 	.word	0xffffffff
	.align		4
        /*0008*/ 	.word	0x00000000
	.align		4
        /*000c*/ 	.word	0xfffffffe
	.align		4
        /*0010*/ 	.word	0x00000000
	.align		4
        /*0014*/ 	.word	0xfffffffd
	.align		4
        /*0018*/ 	.word	0x00000000
	.align		4
        /*001c*/ 	.word	0xfffffffc


//--------------------- .text._Z12mandelKernelffffPiiii --------------------------
	.section	.text._Z12mandelKernelffffPiiii,"ax",@progbits
	.align	128
        .global         _Z12mandelKernelffffPiiii
        .type           _Z12mandelKernelffffPiiii,@function
        .size           _Z12mandelKernelffffPiiii,(.L_x_4 - _Z12mandelKernelffffPiiii)
        .other          _Z12mandelKernelffffPiiii,@"STO_CUDA_ENTRY STV_DEFAULT"
_Z12mandelKernelffffPiiii:
.text._Z12mandelKernelffffPiiii:
[----:B------:R-:W-:Y:S01]  /*0000*/  LDC R1, c[0x0][0x37c] ;  /* 0x0000df00ff017b82 */ /* 0x000fe20000000800 */
[----:B------:R-:W0:Y:S07]  /*0010*/  S2R R2, SR_TID.Y ;  /* 0x0000000000027919 */ /* 0x000e2e0000002200 */
[----:B------:R-:W1:Y:S01]  /*0020*/  LDC R0, c[0x0][0x360] ;  /* 0x0000d800ff007b82 */ /* 0x000e620000000800 */
[----:B------:R-:W2:Y:S01]  /*0030*/  LDCU.64 UR6, c[0x0][0x398] ;  /* 0x00007300ff0677ac */ /* 0x000ea20008000a00 */
[----:B------:R-:W1:Y:S06]  /*0040*/  S2R R3, SR_TID.X ;  /* 0x0000000000037919 */ /* 0x000e6c0000002100 */
[----:B------:R-:W0:Y:S08]  /*0050*/  S2UR UR5, SR_CTAID.Y ;  /* 0x00000000000579c3 */ /* 0x000e300000002600 */
[----:B------:R-:W0:Y:S08]  /*0060*/  LDC R5, c[0x0][0x364] ;  /* 0x0000d900ff057b82 */ /* 0x000e300000000800 */
[----:B------:R-:W1:Y:S01]  /*0070*/  S2UR UR4, SR_CTAID.X ;  /* 0x00000000000479c3 */ /* 0x000e620000002500 */
[----:B0-----:R-:W-:-:S05]  /*0080*/  IMAD R5, R5, UR5, R2 ;  /* 0x0000000505057c24 */ /* 0x001fca000f8e0202 */
[----:B--2---:R-:W-:Y:S01]  /*0090*/  ISETP.GE.AND P0, PT, R5, UR7, PT ;  /* 0x0000000705007c0c */ /* 0x004fe2000bf06270 */
[----:B-1----:R-:W-:-:S05]  /*00a0*/  IMAD R0, R0, UR4, R3 ;  /* 0x0000000400007c24 */ /* 0x002fca000f8e0203 */
[----:B------:R-:W-:-:S13]  /*00b0*/  ISETP.GE.OR P0, PT, R0, UR6, P0 ;  /* 0x0000000600007c0c */ /* 0x000fda0008706670 */
[----:B------:R-:W-:Y:S05]  /*00c0*/  @P0 EXIT ;  /* 0x000000000000094d */ /* 0x000fea0003800000 */
[----:B------:R-:W0:Y:S01]  /*00d0*/  LDCU UR6, c[0x0][0x3a0] ;  /* 0x00007400ff0677ac */ /* 0x000e220008000800 */
[----:B------:R-:W1:Y:S01]  /*00e0*/  LDC.64 R6, c[0x0][0x380] ;  /* 0x0000e000ff067b82 */ /* 0x000e620000000a00 */
[----:B------:R-:W-:Y:S02]  /*00f0*/  I2FP.F32.U32 R2, R5 ;  /* 0x0000000500027245 */ /* 0x000fe40000201000 */
[----:B------:R-:W-:Y:S01]  /*0100*/  I2FP.F32.S32 R3, R0 ;  /* 0x0000000000037245 */ /* 0x000fe20000201400 */
[----:B------:R-:W2:Y:S04]  /*0110*/  LDCU.64 UR4, c[0x0][0x358] ;  /* 0x00006b00ff0477ac */ /* 0x000ea80008000a00 */
[----:B------:R-:W1:Y:S01]  /*0120*/  LDC.64 R8, c[0x0][0x388] ;  /* 0x0000e200ff087b82 */ /* 0x000e620000000a00 */
[----:B0-----:R-:W-:Y:S01]  /*0130*/  UISETP.GE.AND UP0, UPT, UR6, 0x1, UPT ;  /* 0x000000010600788c */ /* 0x001fe2000bf06270 */
[----:B-1----:R-:W-:Y:S01]  /*0140*/  FFMA R2, R2, R7, R9 ;  /* 0x0000000702027223 */ /* 0x002fe20000000009 */
[----:B------:R-:W-:-:S02]  /*0150*/  HFMA2 R7, -RZ, RZ, 0, 0 ;  /* 0x00000000ff077431 */ /* 0x000fc400000001ff */
[----:B------:R-:W-:-:S05]  /*0160*/  FFMA R3, R3, R6, R8 ;  /* 0x0000000603037223 */ /* 0x000fca0000000008 */
[----:B--2---:R-:W-:Y:S05]  /*0170*/  BRA.U !UP0, `(.L_x_0) ;  /* 0x0000000108507547 */ /* 0x004fea000b800000 */
[----:B------:R-:W-:Y:S01]  /*0180*/  BSSY.RECONVERGENT B0, `(.L_x_0) ;  /* 0x0000013000007945 */ /* 0x000fe20003800200 */
[----:B------:R-:W-:Y:S01]  /*0190*/  MOV R7, RZ ;  /* 0x000000ff00077202 */ /* 0x000fe20000000f00 */
[----:B------:R-:W0:Y:S01]  /*01a0*/  LDCU UR6, c[0x0][0x3a0] ;  /* 0x00007400ff0677ac */ /* 0x000e220008000800 */
[----:B------:R-:W-:Y:S02]  /*01b0*/  MOV R9, R2 ;  /* 0x0000000200097202 */ /* 0x000fe40000000f00 */
[----:B------:R-:W-:Y:S01]  /*01c0*/  MOV R4, R3 ;  /* 0x0000000300047202 */ /* 0x000fe20000000f00 */
[----:B------:R-:W1:Y:S06]  /*01d0*/  LDCU UR7, c[0x0][0x3a0] ;  /* 0x00007400ff0777ac */ /* 0x000e6c0008000800 */
.L_x_2:
[----:B------:R-:W-:Y:S01]  /*01e0*/  FMUL R6, R4, R4 ;  /* 0x0000000404067220 */ /* 0x000fe20000400000 */
[----:B------:R-:W-:-:S04]  /*01f0*/  FMUL R13, R9, R9 ;  /* 0x00000009090d7220 */ /* 0x000fc80000400000 */
[----:B------:R-:W-:-:S05]  /*0200*/  FADD R8, R6, R13 ;  /* 0x0000000d06087221 */ /* 0x000fca0000000000 */
[----:B------:R-:W-:-:S13]  /*0210*/  FSETP.GT.AND P0, PT, R8, 4, PT ;  /* 0x408000000800780b */ /* 0x000fda0003f04000 */
[----:B------:R-:W-:Y:S05]  /*0220*/  @P0 BRA `(.L_x_1) ;  /* 0x0000000000200947 */ /* 0x000fea0003800000 */
[----:B------:R-:W-:Y:S01]  /*0230*/  IADD3 R7, PT, PT, R7, 0x1, RZ ;  /* 0x0000000107077810 */ /* 0x000fe20007ffe0ff */
[----:B------:R-:W-:Y:S01]  /*0240*/  FADD R11, R4, R4 ;  /* 0x00000004040b7221 */ /* 0x000fe20000000000 */
[----:B------:R-:W-:Y:S02]  /*0250*/  FADD R4, R6, -R13 ;  /* 0x8000000d06047221 */ /* 0x000fe40000000000 */
[----:B-1----:R-:W-:Y:S01]  /*0260*/  ISETP.NE.AND P0, PT, R7, UR7, PT ;  /* 0x0000000707007c0c */ /* 0x002fe2000bf05270 */
[----:B------:R-:W-:Y:S01]  /*0270*/  FFMA R9, R11, R9, R2 ;  /* 0x000000090b097223 */ /* 0x000fe20000000002 */
[----:B------:R-:W-:-:S11]  /*0280*/  FADD R4, R3, R4 ;  /* 0x0000000403047221 */ /* 0x000fd60000000000 */
[----:B------:R-:W-:Y:S05]  /*0290*/  @P0 BRA `(.L_x_2) ;  /* 0xfffffffc00d00947 */ /* 0x000fea000383ffff */
[----:B0-----:R-:W-:-:S07]  /*02a0*/  MOV R7, UR6 ;  /* 0x0000000600077c02 */ /* 0x001fce0008000f00 */
.L_x_1:
[----:B01----:R-:W-:Y:S05]  /*02b0*/  BSYNC.RECONVERGENT B0 ;  /* 0x0000000000007941 */ /* 0x003fea0003800200 */
.L_x_0:
[----:B------:R-:W0:Y:S01]  /*02c0*/  LDC.64 R2, c[0x0][0x390] ;  /* 0x0000e400ff027b82 */ /* 0x000e220000000a00 */
[----:B------:R-:W1:Y:S02]  /*02d0*/  LDCU UR8, c[0x0][0x398] ;  /* 0x00007300ff0877ac */ /* 0x000e640008000800 */
[----:B-1----:R-:W-:-:S04]  /*02e0*/  IMAD R5, R5, UR8, R0 ;  /* 0x0000000805057c24 */ /* 0x002fc8000f8e0200 */
[----:B0-----:R-:W-:-:S05]  /*02f0*/  IMAD.WIDE R2, R5, 0x4, R2 ;  /* 0x0000000405027825 */ /* 0x001fca00078e0202 */
[----:B------:R-:W-:Y:S01]  /*0300*/  STG.E desc[UR4][R2.64], R7 ;  /* 0x0000000702007986 */ /* 0x000fe2000c101904 */
[----:B------:R-:W-:Y:S05]  /*0310*/  EXIT ;  /* 0x000000000000794d */ /* 0x000fea0003800000 */
.L_x_3:
[----:B------:R-:W-:-:S00]  /*0320*/  BRA `(.L_x_3) ;  /* 0xfffffffc00fc7947 */ /* 0x000fc0000383ffff */
[----:B------:R-:W-:-:S00]  /*0330*/  NOP ;  /* 0x0000000000007918 */ /* 0x000fc00000000000 */
        /* <DEDUP_REMOVED lines=12> */
.L_x_4:


//--------------------- .nv.shared.reserved.0     --------------------------
	.section	.nv.shared.reserved.0,"aw",@nobits
	.weak		__nv_reservedSMEM_offset_0_alias
	.size		__nv_reservedSMEM_offset_0_alias, 0, 64
	.other		__nv_reservedSMEM_offset_0_alias,@"STO_CUDA_RESERVED_SHARED STV_DEFAULT"
__nv_reservedSMEM_offset_0_alias:
	.zero		0
	.zero		64


//--------------------- .nv.constant0._Z12mandelKernelffffPiiii --------------------------
	.section	.nv.constant0._Z12mandelKernelffffPiiii,"a",@progbits
	.sectionflags	@""
	.align	4
.nv.constant0._Z12mandelKernelffffPiiii:
	.zero		932


//--------------------- SYMBOLS --------------------------

	.type		.nv.reservedSmem.offset0,@object
	.size		.nv.reservedSmem.offset0,0x4
